//
// Generated by NVIDIA NVVM Compiler
//
// Compiler Build ID: CL-36424714
// Cuda compilation tools, release 13.0, V13.0.88
// Based on NVVM 20.0.0
//

.version 9.0
.target sm_100
.address_size 64

	// .globl	_Z20sum_matrix_on_gpu_2dPfS_S_ii

.visible .entry _Z20sum_matrix_on_gpu_2dPfS_S_ii(
	.param .u64 .ptr .align 1 _Z20sum_matrix_on_gpu_2dPfS_S_ii_param_0,
	.param .u64 .ptr .align 1 _Z20sum_matrix_on_gpu_2dPfS_S_ii_param_1,
	.param .u64 .ptr .align 1 _Z20sum_matrix_on_gpu_2dPfS_S_ii_param_2,
	.param .u32 _Z20sum_matrix_on_gpu_2dPfS_S_ii_param_3,
	.param .u32 _Z20sum_matrix_on_gpu_2dPfS_S_ii_param_4
)
{
	.reg .pred 	%p<4>;
	.reg .b32 	%r<14>;
	.reg .b32 	%f<4>;
	.reg .b64 	%rd<11>;

	ld.param.u64 	%rd1, [_Z20sum_matrix_on_gpu_2dPfS_S_ii_param_0];
	ld.param.u64 	%rd2, [_Z20sum_matrix_on_gpu_2dPfS_S_ii_param_1];
	ld.param.u64 	%rd3, [_Z20sum_matrix_on_gpu_2dPfS_S_ii_param_2];
	ld.param.u32 	%r2, [_Z20sum_matrix_on_gpu_2dPfS_S_ii_param_3];
	ld.param.u32 	%r3, [_Z20sum_matrix_on_gpu_2dPfS_S_ii_param_4];
	mov.u32 	%r5, %ctaid.x;
	mov.u32 	%r6, %ntid.x;
	mov.u32 	%r7, %tid.x;
	mad.lo.s32 	%r8, %r5, %r6, %r7;
	mov.u32 	%r9, %ctaid.y;
	mov.u32 	%r10, %ntid.y;
	mov.u32 	%r11, %tid.y;
	mad.lo.s32 	%r12, %r9, %r10, %r11;
	mad.lo.s32 	%r1, %r2, %r12, %r8;
	setp.ge.u32 	%p1, %r8, %r2;
	setp.ge.u32 	%p2, %r12, %r3;
	or.pred  	%p3, %p1, %p2;
	@%p3 bra 	$L__BB0_2;
	cvta.to.global.u64 	%rd4, %rd1;
	cvta.to.global.u64 	%rd5, %rd2;
	cvta.to.global.u64 	%rd6, %rd3;
	mul.wide.u32 	%rd7, %r1, 4;
	add.s64 	%rd8, %rd4, %rd7;
	ld.global.f32 	%f1, [%rd8];
	add.s64 	%rd9, %rd5, %rd7;
	ld.global.f32 	%f2, [%rd9];
	add.f32 	%f3, %f1, %f2;
	add.s64 	%rd10, %rd6, %rd7;
	st.global.f32 	[%rd10], %f3;
$L__BB0_2:
	ret;

}


// ===== COMPILED SASS (sm_100) =====

	.target	sm_100

	.elftype	@"ET_EXEC"


//--------------------- .note.nv.tkinfo           --------------------------
	.section	.note.nv.tkinfo,"",@"SHT_NOTE"
	.sectionflags	@"SHF_NOTE_NV_TKINFO"
	.tkinfo
        /*0018*/ 	.word	0x00000002
        /*0030*/ 	.string	""
        /*0030*/ 	.string	"ptxas"
        /*0030*/ 	.string	"Cuda compilation tools, release 13.0, V13.0.88"
        /*0030*/ 	.string	"Build cuda_13.0.r13.0/compiler.36424714_0"
        /*0030*/ 	.string	"-arch sm_100 -m 64 "



//--------------------- .note.nv.cuinfo           --------------------------
	.section	.note.nv.cuinfo,"",@"SHT_NOTE"
	.sectionflags	@"SHF_NOTE_NV_CUINFO"
        /*0018*/ 	.short	0x0002
        /*001a*/ 	.short	0x0064
        /*001c*/ 	.short	0x0082
	.zero		2


//--------------------- .nv.info                  --------------------------
	.section	.nv.info,"",@"SHT_CUDA_INFO"
	.align	4


	//----- nvinfo : EIATTR_REGCOUNT
	.align		4
        /*0000*/ 	.byte	0x04, 0x2f
        /*0002*/ 	.short	(.L_1 - .L_0)
	.align		4
.L_0:
        /*0004*/ 	.word	index@(_Z20sum_matrix_on_gpu_2dPfS_S_ii)
        /*0008*/ 	.word	0x0000000c


	//----- nvinfo : EIATTR_FRAME_SIZE
	.align		4
.L_1:
        /*000c*/ 	.byte	0x04, 0x11
        /*000e*/ 	.short	(.L_3 - .L_2)
	.align		4
.L_2:
        /*0010*/ 	.word	index@(_Z20sum_matrix_on_gpu_2dPfS_S_ii)
        /*0014*/ 	.word	0x00000000


	//----- nvinfo : EIATTR_MIN_STACK_SIZE
	.align		4
.L_3:
        /*0018*/ 	.byte	0x04, 0x12
        /*001a*/ 	.short	(.L_5 - .L_4)
	.align		4
.L_4:
        /*001c*/ 	.word	index@(_Z20sum_matrix_on_gpu_2dPfS_S_ii)
        /*0020*/ 	.word	0x00000000
.L_5:


//--------------------- .nv.compat                --------------------------
	.section	.nv.compat,"",@"SHT_CUDA_COMPAT_INFO"
	.align	4
        /*0000*/ 	.byte	0x02, 0x09, 0x00, 0x00, 0x02, 0x02, 0x01, 0x00, 0x02, 0x05, 0x05, 0x00, 0x03, 0x07, 0x01, 0x01
        /*0010*/ 	.byte	0x02, 0x03, 0x00, 0x00, 0x02, 0x06, 0x01, 0x00, 0x04, 0x0b, 0x08, 0x00, 0x09, 0x00, 0x00, 0x00
        /*0020*/ 	.byte	0x00, 0x00, 0x00, 0x00


//--------------------- .nv.info._Z20sum_matrix_on_gpu_2dPfS_S_ii --------------------------
	.section	.nv.info._Z20sum_matrix_on_gpu_2dPfS_S_ii,"",@"SHT_CUDA_INFO"
	.sectionflags	@""
	.align	4


	//----- nvinfo : EIATTR_CUDA_API_VERSION
	.align		4
        /*0000*/ 	.byte	0x04, 0x37
        /*0002*/ 	.short	(.L_7 - .L_6)
.L_6:
        /*0004*/ 	.word	0x00000082


	//----- nvinfo : EIATTR_KPARAM_INFO
	.align		4
.L_7:
        /*0008*/ 	.byte	0x04, 0x17
        /*000a*/ 	.short	(.L_9 - .L_8)
.L_8:
        /*000c*/ 	.word	0x00000000
        /*0010*/ 	.short	0x0004
        /*0012*/ 	.short	0x001c
        /*0014*/ 	.byte	0x00, 0xf0, 0x11, 0x00


	//----- nvinfo : EIATTR_KPARAM_INFO
	.align		4
.L_9:
        /*0018*/ 	.byte	0x04, 0x17
        /*001a*/ 	.short	(.L_11 - .L_10)
.L_10:
        /*001c*/ 	.word	0x00000000
        /*0020*/ 	.short	0x0003
        /*0022*/ 	.short	0x0018
        /*0024*/ 	.byte	0x00, 0xf0, 0x11, 0x00


	//----- nvinfo : EIATTR_KPARAM_INFO
	.align		4
.L_11:
        /*0028*/ 	.byte	0x04, 0x17
        /*002a*/ 	.short	(.L_13 - .L_12)
.L_12:
        /*002c*/ 	.word	0x00000000
        /*0030*/ 	.short	0x0002
        /*0032*/ 	.short	0x0010
        /*0034*/ 	.byte	0x00, 0xf5, 0x21, 0x00


	//----- nvinfo : EIATTR_KPARAM_INFO
	.align		4
.L_13:
        /*0038*/ 	.byte	0x04, 0x17
        /*003a*/ 	.short	(.L_15 - .L_14)
.L_14:
        /*003c*/ 	.word	0x00000000
        /*0040*/ 	.short	0x0001
        /*0042*/ 	.short	0x0008
        /*0044*/ 	.byte	0x00, 0xf5, 0x21, 0x00


	//----- nvinfo : EIATTR_KPARAM_INFO
	.align		4
.L_15:
        /*0048*/ 	.byte	0x04, 0x17
        /*004a*/ 	.short	(.L_17 - .L_16)
.L_16:
        /*004c*/ 	.word	0x00000000
        /*0050*/ 	.short	0x0000
        /*0052*/ 	.short	0x0000
        /*0054*/ 	.byte	0x00, 0xf5, 0x21, 0x00


	//----- nvinfo : EIATTR_SPARSE_MMA_MASK
	.align		4
.L_17:
        /*0058*/ 	.byte	0x03, 0x50
        /*005a*/ 	.short	0x0000


	//----- nvinfo : EIATTR_MAXREG_COUNT
	.align		4
        /*005c*/ 	.byte	0x03, 0x1b
        /*005e*/ 	.short	0x00ff


	//----- nvinfo : EIATTR_MERCURY_ISA_VERSION
	.align		4
        /*0060*/ 	.byte	0x03, 0x5f
        /*0062*/ 	.short	0x0101


	//----- nvinfo : EIATTR_VRC_CTA_INIT_COUNT
	.align		4
        /*0064*/ 	.byte	0x02, 0x4a
	.zero		1
	.zero		1


	//----- nvinfo : EIATTR_EXIT_INSTR_OFFSETS
	.align		4
        /*0068*/ 	.byte	0x04, 0x1c
        /*006a*/ 	.short	(.L_19 - .L_18)


	//   ....[0]....
.L_18:
        /*006c*/ 	.word	0x000000d0


	//   ....[1]....
        /*0070*/ 	.word	0x00000190


	//----- nvinfo : EIATTR_CBANK_PARAM_SIZE
	.align		4
.L_19:
        /*0074*/ 	.byte	0x03, 0x19
        /*0076*/ 	.short	0x0020


	//----- nvinfo : EIATTR_PARAM_CBANK
	.align		4
        /*0078*/ 	.byte	0x04, 0x0a
        /*007a*/ 	.short	(.L_21 - .L_20)
	.align		4
.L_20:
        /*007c*/ 	.word	index@(.nv.constant0._Z20sum_matrix_on_gpu_2dPfS_S_ii)
        /*0080*/ 	.short	0x0380
        /*0082*/ 	.short	0x0020


	//----- nvinfo : EIATTR_SW_WAR
	.align		4
.L_21:
        /*0084*/ 	.byte	0x04, 0x36
        /*0086*/ 	.short	(.L_23 - .L_22)
.L_22:
        /*0088*/ 	.word	0x00000008
.L_23:


//--------------------- .nv.callgraph             --------------------------
	.section	.nv.callgraph,"",@"SHT_CUDA_CALLGRAPH"
	.align	4
	.sectionentsize	8
	.align		4
        /*0000*/ 	.word	0x00000000
	.align		4
        /*0004*/ 	.word	0xffffffff
	.align		4
        /*0008*/ 	.word	0x00000000
	.align		4
        /*000c*/ 	.word	0xfffffffe
	.align		4
        /*0010*/ 	.word	0x00000000
	.align		4
        /*0014*/ 	.word	0xfffffffd
	.align		4
        /*0018*/ 	.word	0x00000000
	.align		4
        /*001c*/ 	.word	0xfffffffc


//--------------------- .text._Z20sum_matrix_on_gpu_2dPfS_S_ii --------------------------
	.section	.text._Z20sum_matrix_on_gpu_2dPfS_S_ii,"ax",@progbits
	.align	128
        .global         _Z20sum_matrix_on_gpu_2dPfS_S_ii
        .type           _Z20sum_matrix_on_gpu_2dPfS_S_ii,@function
        .size           _Z20sum_matrix_on_gpu_2dPfS_S_ii,(.L_x_1 - _Z20sum_matrix_on_gpu_2dPfS_S_ii)
        .other          _Z20sum_matrix_on_gpu_2dPfS_S_ii,@"STO_CUDA_ENTRY STV_DEFAULT"
_Z20sum_matrix_on_gpu_2dPfS_S_ii:
.text._Z20sum_matrix_on_gpu_2dPfS_S_ii:
[----:B------:R-:W-:Y:S01]  /*0000*/  LDC R1, c[0x0][0x37c] ;  /* 0x0000df00ff017b82 */ /* 0x000fe20000000800 */
[----:B------:R-:W0:Y:S07]  /*0010*/  S2R R2, SR_TID.Y ;  /* 0x0000000000027919 */ /* 0x000e2e0000002200 */
[----:B------:R-:W1:Y:S01]  /*0020*/  LDC R0, c[0x0][0x360] ;  /* 0x0000d800ff007b82 */ /* 0x000e620000000800 */
[----:B------:R-:W2:Y:S01]  /*0030*/  LDCU.64 UR6, c[0x0][0x398] ;  /* 0x00007300ff0677ac */ /* 0x000ea20008000a00 */
[----:B------:R-:W1:Y:S06]  /*0040*/  S2R R5, SR_TID.X ;  /* 0x0000000000057919 */ /* 0x000e6c0000002100 */
[----:B------:R-:W0:Y:S08]  /*0050*/  S2UR UR5, SR_CTAID.Y ;  /* 0x00000000000579c3 */ /* 0x000e300000002600 */
[----:B------:R-:W0:Y:S08]  /*0060*/  LDC R3, c[0x0][0x364] ;  /* 0x0000d900ff037b82 */ /* 0x000e300000000800 */
[----:B------:R-:W1:Y:S01]  /*0070*/  S2UR UR4, SR_CTAID.X ;  /* 0x00000000000479c3 */ /* 0x000e620000002500 */
[----:B0-----:R-:W-:-:S05]  /*0080*/  IMAD R3, R3, UR5, R2 ;  /* 0x0000000503037c24 */ /* 0x001fca000f8e0202 */
[----:B--2---:R-:W-:Y:S01]  /*0090*/  ISETP.GE.U32.AND P0, PT, R3, UR7, PT ;  /* 0x0000000703007c0c */ /* 0x004fe2000bf06070 */
[----:B-1----:R-:W-:-:S04]  /*00a0*/  IMAD R0, R0, UR4, R5 ;  /* 0x0000000400007c24 */ /* 0x002fc8000f8e0205 */
[----:B------:R-:W-:Y:S01]  /*00b0*/  IMAD R9, R3, UR6, R0 ;  /* 0x0000000603097c24 */ /* 0x000fe2000f8e0200 */
[----:B------:R-:W-:-:S13]  /*00c0*/  ISETP.GE.U32.OR P0, PT, R0, UR6, P0 ;  /* 0x0000000600007c0c */ /* 0x000fda0008706470 */
[----:B------:R-:W-:Y:S05]  /*00d0*/  @P0 EXIT ;  /* 0x000000000000094d */ /* 0x000fea0003800000 */
[----:B------:R-:W0:Y:S01]  /*00e0*/  LDC.64 R2, c[0x0][0x380] ;  /* 0x0000e000ff027b82 */ /* 0x000e220000000a00 */
[----:B------:R-:W1:Y:S07]  /*00f0*/  LDCU.64 UR4, c[0x0][0x358] ;  /* 0x00006b00ff0477ac */ /* 0x000e6e0008000a00 */
[----:B------:R-:W2:Y:S08]  /*0100*/  LDC.64 R4, c[0x0][0x388] ;  /* 0x0000e200ff047b82 */ /* 0x000eb00000000a00 */
[----:B------:R-:W3:Y:S01]  /*0110*/  LDC.64 R6, c[0x0][0x390] ;  /* 0x0000e400ff067b82 */ /* 0x000ee20000000a00 */
[----:B0-----:R-:W-:-:S06]  /*0120*/  IMAD.WIDE.U32 R2, R9, 0x4, R2 ;  /* 0x0000000409027825 */ /* 0x001fcc00078e0002 */
[----:B-1----:R-:W4:Y:S01]  /*0130*/  LDG.E R2, desc[UR4][R2.64] ;  /* 0x0000000402027981 */ /* 0x002f22000c1e1900 */
[----:B--2---:R-:W-:-:S06]  /*0140*/  IMAD.WIDE.U32 R4, R9, 0x4, R4 ;  /* 0x0000000409047825 */ /* 0x004fcc00078e0004 */
[----:B------:R-:W4:Y:S01]  /*0150*/  LDG.E R5, desc[UR4][R4.64] ;  /* 0x0000000404057981 */ /* 0x000f22000c1e1900 */
[----:B---3--:R-:W-:-:S04]  /*0160*/  IMAD.WIDE.U32 R6, R9, 0x4, R6 ;  /* 0x0000000409067825 */ /* 0x008fc800078e0006 */
[----:B----4-:R-:W-:-:S05]  /*0170*/  FADD R9, R2, R5 ;  /* 0x0000000502097221 */ /* 0x010fca0000000000 */
[----:B------:R-:W-:Y:S01]  /*0180*/  STG.E desc[UR4][R6.64], R9 ;  /* 0x0000000906007986 */ /* 0x000fe2000c101904 */
[----:B------:R-:W-:Y:S05]  /*0190*/  EXIT ;  /* 0x000000000000794d */ /* 0x000fea0003800000 */
.L_x_0:
[----:B------:R-:W-:-:S00]  /*01a0*/  BRA `(.L_x_0) ;  /* 0xfffffffc00fc7947 */ /* 0x000fc0000383ffff */
[----:B------:R-:W-:-:S00]  /*01b0*/  NOP ;  /* 0x0000000000007918 */ /* 0x000fc00000000000 */
        /* <DEDUP_REMOVED lines=12> */
.L_x_1:


//--------------------- .nv.shared.reserved.0     --------------------------
	.section	.nv.shared.reserved.0,"aw",@nobits
	.weak		__nv_reservedSMEM_offset_0_alias
	.size		__nv_reservedSMEM_offset_0_alias, 0, 64
	.other		__nv_reservedSMEM_offset_0_alias,@"STO_CUDA_RESERVED_SHARED STV_DEFAULT"
__nv_reservedSMEM_offset_0_alias:
	.zero		0
	.zero		64


//--------------------- .nv.constant0._Z20sum_matrix_on_gpu_2dPfS_S_ii --------------------------
	.section	.nv.constant0._Z20sum_matrix_on_gpu_2dPfS_S_ii,"a",@progbits
	.sectionflags	@""
	.align	4
.nv.constant0._Z20sum_matrix_on_gpu_2dPfS_S_ii:
	.zero		928


//--------------------- SYMBOLS --------------------------

	.type		.nv.reservedSmem.offset0,@object
	.size		.nv.reservedSmem.offset0,0x4
